	.headerflags	@"EF_CUDA_TEXMODE_UNIFIED EF_CUDA_64BIT_ADDRESS EF_CUDA_ACCELERATORS EF_CUDA_SM90 EF_CUDA_VIRTUAL_SM(EF_CUDA_SM90)"
	.elftype	@"ET_EXEC"


//--------------------- .nv.info                  --------------------------
	.section	.nv.info,"",@"SHT_CUDA_INFO"
	.align	4


	//----- nvinfo : EIATTR_REGCOUNT
	.align		4
        /*0000*/ 	.byte	0x04, 0x2f
        /*0002*/ 	.short	(.L_3 - .L_2)
	.align		4
.L_2:
        /*0004*/ 	.word	index@(triton_poi_fused__native_batch_norm_legit_no_training_convolution_leaky_relu_23)
        /*0008*/ 	.word	0x00000016


	//----- nvinfo : EIATTR_MIN_STACK_SIZE
	.align		4
.L_3:
        /*000c*/ 	.byte	0x04, 0x12
        /*000e*/ 	.short	(.L_5 - .L_4)
	.align		4
.L_4:
        /*0010*/ 	.word	index@(triton_poi_fused__native_batch_norm_legit_no_training_convolution_leaky_relu_23)
        /*0014*/ 	.word	0x00000000


	//----- nvinfo : EIATTR_FRAME_SIZE
	.align		4
.L_5:
        /*0018*/ 	.byte	0x04, 0x11
        /*001a*/ 	.short	(.L_7 - .L_6)
	.align		4
.L_6:
        /*001c*/ 	.word	index@(triton_poi_fused__native_batch_norm_legit_no_training_convolution_leaky_relu_23)
        /*0020*/ 	.word	0x00000000


	//----- nvinfo : EIATTR_MIN_STACK_SIZE
	.align		4
.L_7:
        /*0024*/ 	.byte	0x04, 0x12
        /*0026*/ 	.short	(.L_9 - .L_8)
	.align		4
.L_8:
        /*0028*/ 	.word	index@(triton_poi_fused__native_batch_norm_legit_no_training_convolution_leaky_relu_23)
        /*002c*/ 	.word	0x00000000
.L_9:


//--------------------- .nv.info.triton_poi_fused__native_batch_norm_legit_no_training_convolution_leaky_relu_23 --------------------------
	.section	.nv.info.triton_poi_fused__native_batch_norm_legit_no_training_convolution_leaky_relu_23,"",@"SHT_CUDA_INFO"
	.sectionflags	@""
	.align	4


	//----- nvinfo : EIATTR_CUDA_API_VERSION
	.align		4
        /*0000*/ 	.byte	0x04, 0x37
        /*0002*/ 	.short	(.L_11 - .L_10)
.L_10:
        /*0004*/ 	.word	0x0000007c


	//----- nvinfo : EIATTR_KPARAM_INFO
	.align		4
.L_11:
        /*0008*/ 	.byte	0x04, 0x17
        /*000a*/ 	.short	(.L_13 - .L_12)
.L_12:
        /*000c*/ 	.word	0x00000000
        /*0010*/ 	.short	0x0007
        /*0012*/ 	.short	0x0038
        /*0014*/ 	.byte	0x00, 0xf0, 0x11, 0x00


	//----- nvinfo : EIATTR_KPARAM_INFO
	.align		4
.L_13:
        /*0018*/ 	.byte	0x04, 0x17
        /*001a*/ 	.short	(.L_15 - .L_14)
.L_14:
        /*001c*/ 	.word	0x00000000
        /*0020*/ 	.short	0x0006
        /*0022*/ 	.short	0x0030
        /*0024*/ 	.byte	0x00, 0xf4, 0x21, 0x00


	//----- nvinfo : EIATTR_KPARAM_INFO
	.align		4
.L_15:
        /*0028*/ 	.byte	0x04, 0x17
        /*002a*/ 	.short	(.L_17 - .L_16)
.L_16:
        /*002c*/ 	.word	0x00000000
        /*0030*/ 	.short	0x0005
        /*0032*/ 	.short	0x0028
        /*0034*/ 	.byte	0x00, 0xf4, 0x21, 0x00


	//----- nvinfo : EIATTR_KPARAM_INFO
	.align		4
.L_17:
        /*0038*/ 	.byte	0x04, 0x17
        /*003a*/ 	.short	(.L_19 - .L_18)
.L_18:
        /*003c*/ 	.word	0x00000000
        /*0040*/ 	.short	0x0004
        /*0042*/ 	.short	0x0020
        /*0044*/ 	.byte	0x00, 0xf4, 0x21, 0x00


	//----- nvinfo : EIATTR_KPARAM_INFO
	.align		4
.L_19:
        /*0048*/ 	.byte	0x04, 0x17
        /*004a*/ 	.short	(.L_21 - .L_20)
.L_20:
        /*004c*/ 	.word	0x00000000
        /*0050*/ 	.short	0x0003
        /*0052*/ 	.short	0x0018
        /*0054*/ 	.byte	0x00, 0xf4, 0x21, 0x00


	//----- nvinfo : EIATTR_KPARAM_INFO
	.align		4
.L_21:
        /*0058*/ 	.byte	0x04, 0x17
        /*005a*/ 	.short	(.L_23 - .L_22)
.L_22:
        /*005c*/ 	.word	0x00000000
        /*0060*/ 	.short	0x0002
        /*0062*/ 	.short	0x0010
        /*0064*/ 	.byte	0x00, 0xf4, 0x21, 0x00


	//----- nvinfo : EIATTR_KPARAM_INFO
	.align		4
.L_23:
        /*0068*/ 	.byte	0x04, 0x17
        /*006a*/ 	.short	(.L_25 - .L_24)
.L_24:
        /*006c*/ 	.word	0x00000000
        /*0070*/ 	.short	0x0001
        /*0072*/ 	.short	0x0008
        /*0074*/ 	.byte	0x00, 0xf4, 0x21, 0x00


	//----- nvinfo : EIATTR_KPARAM_INFO
	.align		4
.L_25:
        /*0078*/ 	.byte	0x04, 0x17
        /*007a*/ 	.short	(.L_27 - .L_26)
.L_26:
        /*007c*/ 	.word	0x00000000
        /*0080*/ 	.short	0x0000
        /*0082*/ 	.short	0x0000
        /*0084*/ 	.byte	0x00, 0xf4, 0x21, 0x00


	//----- nvinfo : EIATTR_SPARSE_MMA_MASK
	.align		4
.L_27:
        /*0088*/ 	.byte	0x03, 0x50
        /*008a*/ 	.short	0x0000


	//----- nvinfo : EIATTR_MAXREG_COUNT
	.align		4
        /*008c*/ 	.byte	0x03, 0x1b
        /*008e*/ 	.short	0x00ff


	//----- nvinfo : EIATTR_EXIT_INSTR_OFFSETS
	.align		4
        /*0090*/ 	.byte	0x04, 0x1c
        /*0092*/ 	.short	(.L_29 - .L_28)


	//   ....[0]....
.L_28:
        /*0094*/ 	.word	0x00000430


	//----- nvinfo : EIATTR_REQNTID
	.align		4
.L_29:
        /*0098*/ 	.byte	0x04, 0x10
        /*009a*/ 	.short	(.L_31 - .L_30)
.L_30:
        /*009c*/ 	.word	0x00000080
        /*00a0*/ 	.word	0x00000001
        /*00a4*/ 	.word	0x00000001


	//----- nvinfo : EIATTR_CBANK_PARAM_SIZE
	.align		4
.L_31:
        /*00a8*/ 	.byte	0x03, 0x19
        /*00aa*/ 	.short	0x003c


	//----- nvinfo : EIATTR_PARAM_CBANK
	.align		4
        /*00ac*/ 	.byte	0x04, 0x0a
        /*00ae*/ 	.short	(.L_33 - .L_32)
	.align		4
.L_32:
        /*00b0*/ 	.word	index@(.nv.constant0.triton_poi_fused__native_batch_norm_legit_no_training_convolution_leaky_relu_23)
        /*00b4*/ 	.short	0x0210
        /*00b6*/ 	.short	0x003c


	//----- nvinfo : EIATTR_SW_WAR
	.align		4
.L_33:
        /*00b8*/ 	.byte	0x04, 0x36
        /*00ba*/ 	.short	(.L_35 - .L_34)
.L_34:
        /*00bc*/ 	.word	0x00000008
.L_35:


//--------------------- .nv.callgraph             --------------------------
	.section	.nv.callgraph,"",@"SHT_CUDA_CALLGRAPH"
	.align	4
	.sectionentsize	8
	.align		4
        /*0000*/ 	.word	0x00000000
	.align		4
        /*0004*/ 	.word	0xffffffff
	.align		4
        /*0008*/ 	.word	0x00000000
	.align		4
        /*000c*/ 	.word	0xfffffffe
	.align		4
        /*0010*/ 	.word	0x00000000
	.align		4
        /*0014*/ 	.word	0xfffffffd
	.align		4
        /*0018*/ 	.word	0x00000000
	.align		4
        /*001c*/ 	.word	0xfffffffc


//--------------------- .nv.constant4             --------------------------
	.section	.nv.constant4,"a",@progbits
	.align	8
	.align		8
.nv.constant4:
        /*0000*/ 	.dword	_$_str
	.align		8
        /*0008*/ 	.dword	_$_str_$_2


//--------------------- .text.triton_poi_fused__native_batch_norm_legit_no_training_convolution_leaky_relu_23 --------------------------
	.section	.text.triton_poi_fused__native_batch_norm_legit_no_training_convolution_leaky_relu_23,"ax",@progbits
	.align	128
        .global         triton_poi_fused__native_batch_norm_legit_no_training_convolution_leaky_relu_23
        .type           triton_poi_fused__native_batch_norm_legit_no_training_convolution_leaky_relu_23,@function
        .size           triton_poi_fused__native_batch_norm_legit_no_training_convolution_leaky_relu_23,(.L_x_1 - triton_poi_fused__native_batch_norm_legit_no_training_convolution_leaky_relu_23)
        .other          triton_poi_fused__native_batch_norm_legit_no_training_convolution_leaky_relu_23,@"STO_CUDA_ENTRY STV_DEFAULT"
triton_poi_fused__native_batch_norm_legit_no_training_convolution_leaky_relu_23:
.text.triton_poi_fused__native_batch_norm_legit_no_training_convolution_leaky_relu_23:
[----:B------:R-:W-:Y:S01]  /*0000*/  LDC R1, c[0x0][0x28] ;  /* 0x00000a00ff017b82 */ /* 0x000fe20000000800 */
[----:B------:R-:W1:Y:S07]  /*0010*/  S2R R0, SR_TID.X ;  /* 0x0000000000007919 */ /* 0x000e6e0000002100 */
[----:B------:R-:W2:Y:S01]  /*0020*/  LDC.64 R4, c[0x0][0x230] ;  /* 0x00008c00ff047b82 */ /* 0x000ea20000000a00 */
[----:B------:R-:W-:Y:S01]  /*0030*/  ULDC.64 UR4, c[0x0][0x208] ;  /* 0x0000820000047ab9 */ /* 0x000fe20000000a00 */
[----:B------:R-:W3:Y:S06]  /*0040*/  S2R R7, SR_CTAID.X ;  /* 0x0000000000077919 */ /* 0x000eec0000002500 */
[----:B------:R-:W4:Y:S08]  /*0050*/  LDC.64 R12, c[0x0][0x220] ;  /* 0x00008800ff0c7b82 */ /* 0x000f300000000a00 */
[----:B------:R-:W5:Y:S08]  /*0060*/  LDC.64 R14, c[0x0][0x228] ;  /* 0x00008a00ff0e7b82 */ /* 0x000f700000000a00 */
[----:B------:R-:W5:Y:S01]  /*0070*/  LDC.64 R10, c[0x0][0x240] ;  /* 0x00009000ff0a7b82 */ /* 0x000f620000000a00 */
[----:B-1----:R-:W-:-:S07]  /*0080*/  SHF.L.U32 R0, R0, 0x1, RZ ;  /* 0x0000000100007819 */ /* 0x002fce00000006ff */
[----:B------:R-:W1:Y:S01]  /*0090*/  LDC.64 R16, c[0x0][0x238] ;  /* 0x00008e00ff107b82 */ /* 0x000e620000000a00 */
[----:B---3--:R-:W-:Y:S02]  /*00a0*/  SHF.R.S32.HI R3, RZ, 0x17, R7 ;  /* 0x00000017ff037819 */ /* 0x008fe40000011407 */
[----:B------:R-:W-:Y:S02]  /*00b0*/  LOP3.LUT R0, R0, 0xfe, RZ, 0xc0, !PT ;  /* 0x000000fe00007812 */ /* 0x000fe400078ec0ff */
[----:B------:R-:W-:Y:S02]  /*00c0*/  SGXT R3, R3, 0x1 ;  /* 0x000000010303781a */ /* 0x000fe40000000200 */
[----:B------:R-:W-:-:S04]  /*00d0*/  LEA R0, R7, R0, 0x8 ;  /* 0x0000000007007211 */ /* 0x000fc800078e40ff */
[----:B------:R-:W-:-:S04]  /*00e0*/  LEA.HI R3, R3, R0, RZ, 0x8 ;  /* 0x0000000003037211 */ /* 0x000fc800078f40ff */
[----:B------:R-:W-:-:S04]  /*00f0*/  LOP3.LUT R3, R3, 0xffffff00, RZ, 0xc0, !PT ;  /* 0xffffff0003037812 */ /* 0x000fc800078ec0ff */
[----:B------:R-:W-:Y:S02]  /*0100*/  IADD3 R8, R0, -R3, RZ ;  /* 0x8000000300087210 */ /* 0x000fe40007ffe0ff */
[----:B------:R-:W3:Y:S03]  /*0110*/  LDC.64 R2, c[0x0][0x210] ;  /* 0x00008400ff027b82 */ /* 0x000ee60000000a00 */
[----:B--2---:R-:W-:-:S06]  /*0120*/  IMAD.WIDE R4, R8, 0x4, R4 ;  /* 0x0000000408047825 */ /* 0x004fcc00078e0204 */
[----:B------:R-:W2:Y:S01]  /*0130*/  LDG.E.EL.64 R4, desc[UR4][R4.64] ;  /* 0x0000000404047981 */ /* 0x000ea2000c2e1b00 */
[----:B----4-:R-:W-:-:S04]  /*0140*/  IMAD.WIDE R12, R8, 0x4, R12 ;  /* 0x00000004080c7825 */ /* 0x010fc800078e020c */
[C---:B-----5:R-:W-:Y:S02]  /*0150*/  IMAD.WIDE R14, R8.reuse, 0x4, R14 ;  /* 0x00000004080e7825 */ /* 0x060fe400078e020e */
[----:B------:R-:W4:Y:S02]  /*0160*/  LDG.E.EL.64 R12, desc[UR4][R12.64] ;  /* 0x000000040c0c7981 */ /* 0x000f24000c2e1b00 */
[----:B0-----:R-:W-:Y:S02]  /*0170*/  IMAD.WIDE R10, R8, 0x4, R10 ;  /* 0x00000004080a7825 */ /* 0x001fe400078e020a */
[----:B------:R-:W5:Y:S02]  /*0180*/  LDG.E.EL.64 R14, desc[UR4][R14.64] ;  /* 0x000000040e0e7981 */ /* 0x000f64000c2e1b00 */
[----:B---3--:R-:W-:Y:S02]  /*0190*/  IMAD.WIDE R2, R0, 0x4, R2 ;  /* 0x0000000400027825 */ /* 0x008fe400078e0202 */
[----:B------:R-:W3:Y:S04]  /*01a0*/  LDG.E.EL.64 R10, desc[UR4][R10.64] ;  /* 0x000000040a0a7981 */ /* 0x000ee8000c2e1b00 */
[----:B------:R-:W4:Y:S01]  /*01b0*/  LDG.E.64 R6, desc[UR4][R2.64] ;  /* 0x0000000402067981 */ /* 0x000f22000c1e1b00 */
[----:B-1----:R-:W-:-:S05]  /*01c0*/  IMAD.WIDE R16, R8, 0x4, R16 ;  /* 0x0000000408107825 */ /* 0x002fca00078e0210 */
[----:B------:R-:W3:Y:S01]  /*01d0*/  LDG.E.EL.64 R8, desc[UR4][R16.64] ;  /* 0x0000000410087981 */ /* 0x000ee2000c2e1b00 */
[----:B--2---:R-:W-:Y:S01]  /*01e0*/  FADD R4, R4, 0.0010000000474974513054 ;  /* 0x3a83126f04047421 */ /* 0x004fe20000000000 */
[----:B------:R-:W-:-:S03]  /*01f0*/  FADD R5, R5, 0.0010000000474974513054 ;  /* 0x3a83126f05057421 */ /* 0x000fc60000000000 */
[----:B------:R-:W0:Y:S08]  /*0200*/  MUFU.SQRT R18, R4 ;  /* 0x0000000400127308 */ /* 0x000e300000002000 */
[----:B------:R-:W1:Y:S01]  /*0210*/  MUFU.SQRT R19, R5 ;  /* 0x0000000500137308 */ /* 0x000e620000002000 */
[C---:B0-----:R-:W-:Y:S02]  /*0220*/  FSETP.GT.AND P0, PT, R18.reuse, 8.50705917302346158658e+37, PT ;  /* 0x7e8000001200780b */ /* 0x041fe40003f04000 */
[----:B------:R-:W-:-:S02]  /*0230*/  FSETP.GEU.AND P2, PT, R18, 1.175494350822287508e-38, PT ;  /* 0x008000001200780b */ /* 0x000fc40003f4e000 */
[C---:B-1----:R-:W-:Y:S02]  /*0240*/  FSETP.GT.AND P1, PT, R19.reuse, 8.50705917302346158658e+37, PT ;  /* 0x7e8000001300780b */ /* 0x042fe40003f24000 */
[----:B------:R-:W-:-:S07]  /*0250*/  FSETP.GEU.AND P3, PT, R19, 1.175494350822287508e-38, PT ;  /* 0x008000001300780b */ /* 0x000fce0003f6e000 */
[----:B------:R-:W-:Y:S01]  /*0260*/  @P0 FMUL R18, R18, 0.25 ;  /* 0x3e80000012120820 */ /* 0x000fe20000400000 */
[----:B------:R-:W-:-:S03]  /*0270*/  HFMA2.MMA R4, -RZ, RZ, 1.625, 0 ;  /* 0x3e800000ff047435 */ /* 0x000fc600000001ff */
[----:B------:R-:W-:Y:S01]  /*0280*/  @!P2 FMUL R18, R18, 16777216 ;  /* 0x4b8000001212a820 */ /* 0x000fe20000400000 */
[----:B------:R-:W-:-:S04]  /*0290*/  @P1 FMUL R19, R19, 0.25 ;  /* 0x3e80000013131820 */ /* 0x000fc80000400000 */
[----:B------:R-:W-:Y:S01]  /*02a0*/  @!P3 FMUL R19, R19, 16777216 ;  /* 0x4b8000001313b820 */ /* 0x000fe20000400000 */
[----:B------:R-:W0:Y:S01]  /*02b0*/  MUFU.RCP R18, R18 ;  /* 0x0000001200127308 */ /* 0x000e220000001000 */
[----:B------:R-:W-:-:S07]  /*02c0*/  FSEL R5, R4, 1, P0 ;  /* 0x3f80000004057808 */ /* 0x000fce0000000000 */
[----:B------:R-:W1:Y:S01]  /*02d0*/  MUFU.RCP R19, R19 ;  /* 0x0000001300137308 */ /* 0x000e620000001000 */
[----:B------:R-:W-:Y:S01]  /*02e0*/  FSEL R4, R4, 1, P1 ;  /* 0x3f80000004047808 */ /* 0x000fe20000800000 */
[----:B------:R-:W-:Y:S01]  /*02f0*/  @!P2 FMUL R5, R5, 16777216 ;  /* 0x4b8000000505a820 */ /* 0x000fe20000400000 */
[----:B----4-:R-:W-:Y:S01]  /*0300*/  FADD R6, R6, R12 ;  /* 0x0000000c06067221 */ /* 0x010fe20000000000 */
[----:B------:R-:W-:Y:S02]  /*0310*/  FADD R7, R7, R13 ;  /* 0x0000000d07077221 */ /* 0x000fe40000000000 */
[----:B------:R-:W-:Y:S01]  /*0320*/  @!P3 FMUL R4, R4, 16777216 ;  /* 0x4b8000000404b820 */ /* 0x000fe20000400000 */
[----:B0-----:R-:W-:Y:S01]  /*0330*/  FMUL R13, R18, R5 ;  /* 0x00000005120d7220 */ /* 0x001fe20000400000 */
[----:B-----5:R-:W-:Y:S01]  /*0340*/  FADD R14, -R14, R6 ;  /* 0x000000060e0e7221 */ /* 0x020fe20000000100 */
[----:B------:R-:W-:Y:S01]  /*0350*/  FADD R15, -R15, R7 ;  /* 0x000000070f0f7221 */ /* 0x000fe20000000100 */
[----:B-1----:R-:W-:-:S02]  /*0360*/  FMUL R12, R19, R4 ;  /* 0x00000004130c7220 */ /* 0x002fc40000400000 */
[----:B------:R-:W0:Y:S01]  /*0370*/  LDC.64 R4, c[0x0][0x218] ;  /* 0x00008600ff047b82 */ /* 0x000e220000000a00 */
[----:B------:R-:W-:Y:S01]  /*0380*/  FMUL R13, R14, R13 ;  /* 0x0000000d0e0d7220 */ /* 0x000fe20000400000 */
[----:B------:R-:W-:-:S03]  /*0390*/  FMUL R12, R15, R12 ;  /* 0x0000000c0f0c7220 */ /* 0x000fc60000400000 */
[----:B---3--:R-:W-:Y:S01]  /*03a0*/  FFMA R8, R8, R13, R10 ;  /* 0x0000000d08087223 */ /* 0x008fe2000000000a */
[----:B------:R-:W-:-:S04]  /*03b0*/  FFMA R9, R9, R12, R11 ;  /* 0x0000000c09097223 */ /* 0x000fc8000000000b */
[C---:B------:R-:W-:Y:S02]  /*03c0*/  FSETP.GT.AND P0, PT, R8.reuse, RZ, PT ;  /* 0x000000ff0800720b */ /* 0x040fe40003f04000 */
[----:B------:R-:W-:Y:S01]  /*03d0*/  FSETP.GT.AND P1, PT, R9, RZ, PT ;  /* 0x000000ff0900720b */ /* 0x000fe20003f24000 */
[----:B------:R-:W-:Y:S10]  /*03e0*/  STG.E.64 desc[UR4][R2.64], R6 ;  /* 0x0000000602007986 */ /* 0x000ff4000c101b04 */
[----:B------:R-:W-:Y:S01]  /*03f0*/  @!P0 FMUL R8, R8, 0.10000000149011611938 ;  /* 0x3dcccccd08088820 */ /* 0x000fe20000400000 */
[----:B0-----:R-:W-:-:S04]  /*0400*/  IMAD.WIDE R4, R0, 0x4, R4 ;  /* 0x0000000400047825 */ /* 0x001fc800078e0204 */
[----:B------:R-:W-:-:S05]  /*0410*/  @!P1 FMUL R9, R9, 0.10000000149011611938 ;  /* 0x3dcccccd09099820 */ /* 0x000fca0000400000 */
[----:B------:R-:W-:Y:S01]  /*0420*/  STG.E.64 desc[UR4][R4.64], R8 ;  /* 0x0000000804007986 */ /* 0x000fe2000c101b04 */
[----:B------:R-:W-:Y:S05]  /*0430*/  EXIT ;  /* 0x000000000000794d */ /* 0x000fea0003800000 */
.L_x_0:
[----:B------:R-:W-:-:S00]  /*0440*/  BRA `(.L_x_0) ;  /* 0xfffffffc00fc7947 */ /* 0x000fc0000383ffff */
[----:B------:R-:W-:-:S00]  /*0450*/  NOP ;  /* 0x0000000000007918 */ /* 0x000fc00000000000 */
        /* <DEDUP_REMOVED lines=10> */
.L_x_1:


//--------------------- .nv.global.init           --------------------------
	.section	.nv.global.init,"aw",@progbits
.nv.global.init:
	.type		_$_str,@object
	.size		_$_str,(_$_str_$_2 - _$_str)
_$_str:
        /*0000*/ 	.byte	0x5f, 0x5f, 0x43, 0x55, 0x44, 0x41, 0x5f, 0x46, 0x54, 0x5a, 0x00
	.type		_$_str_$_2,@object
	.size		_$_str_$_2,(.L_1 - _$_str_$_2)
_$_str_$_2:
        /*000b*/ 	.byte	0x5f, 0x5f, 0x43, 0x55, 0x44, 0x41, 0x5f, 0x50, 0x52, 0x45, 0x43, 0x5f, 0x53, 0x51, 0x52, 0x54
        /*001b*/ 	.byte	0x00
.L_1:


//--------------------- .nv.constant0.triton_poi_fused__native_batch_norm_legit_no_training_convolution_leaky_relu_23 --------------------------
	.section	.nv.constant0.triton_poi_fused__native_batch_norm_legit_no_training_convolution_leaky_relu_23,"a",@progbits
	.sectionflags	@""
	.align	4
.nv.constant0.triton_poi_fused__native_batch_norm_legit_no_training_convolution_leaky_relu_23:
	.zero		588
